//
// Generated by NVIDIA NVVM Compiler
//
// Compiler Build ID: CL-36424714
// Cuda compilation tools, release 13.0, V13.0.88
// Based on NVVM 20.0.0
//

.version 9.0
.target sm_100
.address_size 64

	// .globl	_Z14hello_from_gpuv
.extern .func  (.param .b32 func_retval0) vprintf
(
	.param .b64 vprintf_param_0,
	.param .b64 vprintf_param_1
)
;
.global .align 1 .b8 $str[47] = {104, 101, 108, 108, 111, 32, 119, 111, 114, 108, 100, 32, 102, 111, 114, 109, 32, 98, 108, 111, 99, 107, 32, 37, 100, 32, 116, 104, 114, 101, 97, 100, 32, 40, 37, 100, 44, 32, 37, 100, 44, 32, 37, 100, 41, 10};

.visible .entry _Z14hello_from_gpuv()
{
	.local .align 16 .b8 	__local_depot0[16];
	.reg .b64 	%SP;
	.reg .b64 	%SPL;
	.reg .b32 	%r<7>;
	.reg .b64 	%rd<5>;

	mov.u64 	%SPL, __local_depot0;
	cvta.local.u64 	%SP, %SPL;
	add.u64 	%rd1, %SP, 0;
	add.u64 	%rd2, %SPL, 0;
	mov.u32 	%r1, %ctaid.x;
	mov.u32 	%r2, %tid.x;
	mov.u32 	%r3, %tid.y;
	mov.u32 	%r4, %tid.z;
	st.local.v4.u32 	[%rd2], {%r1, %r2, %r3, %r4};
	mov.u64 	%rd3, $str;
	cvta.global.u64 	%rd4, %rd3;
	{ // callseq 0, 0
	.param .b64 param0;
	st.param.b64 	[param0], %rd4;
	.param .b64 param1;
	st.param.b64 	[param1], %rd1;
	.param .b32 retval0;
	call.uni (retval0), 
	vprintf, 
	(
	param0, 
	param1
	);
	ld.param.b32 	%r5, [retval0];
	} // callseq 0
	ret;

}


// ===== COMPILED SASS (sm_100) =====

	.target	sm_100

	.elftype	@"ET_EXEC"


//--------------------- .note.nv.tkinfo           --------------------------
	.section	.note.nv.tkinfo,"",@"SHT_NOTE"
	.sectionflags	@"SHF_NOTE_NV_TKINFO"
	.tkinfo
        /*0018*/ 	.word	0x00000002
        /*0030*/ 	.string	""
        /*0030*/ 	.string	"ptxas"
        /*0030*/ 	.string	"Cuda compilation tools, release 13.0, V13.0.88"
        /*0030*/ 	.string	"Build cuda_13.0.r13.0/compiler.36424714_0"
        /*0030*/ 	.string	"-arch sm_100 -m 64 "



//--------------------- .note.nv.cuinfo           --------------------------
	.section	.note.nv.cuinfo,"",@"SHT_NOTE"
	.sectionflags	@"SHF_NOTE_NV_CUINFO"
        /*0018*/ 	.short	0x0002
        /*001a*/ 	.short	0x0064
        /*001c*/ 	.short	0x0082
	.zero		2


//--------------------- .nv.info                  --------------------------
	.section	.nv.info,"",@"SHT_CUDA_INFO"
	.align	4


	//----- nvinfo : EIATTR_REGCOUNT
	.align		4
        /*0000*/ 	.byte	0x04, 0x2f
        /*0002*/ 	.short	(.L_2 - .L_1)
	.align		4
.L_1:
        /*0004*/ 	.word	index@(_Z14hello_from_gpuv)
        /*0008*/ 	.word	0x00000018


	//----- nvinfo : EIATTR_FRAME_SIZE
	.align		4
.L_2:
        /*000c*/ 	.byte	0x04, 0x11
        /*000e*/ 	.short	(.L_4 - .L_3)
	.align		4
.L_3:
        /*0010*/ 	.word	index@(_Z14hello_from_gpuv)
        /*0014*/ 	.word	0x00000010


	//----- nvinfo : EIATTR_MIN_STACK_SIZE
	.align		4
.L_4:
        /*0018*/ 	.byte	0x04, 0x12
        /*001a*/ 	.short	(.L_6 - .L_5)
	.align		4
.L_5:
        /*001c*/ 	.word	index@(_Z14hello_from_gpuv)
        /*0020*/ 	.word	0x00000010
.L_6:


//--------------------- .nv.compat                --------------------------
	.section	.nv.compat,"",@"SHT_CUDA_COMPAT_INFO"
	.align	4
        /*0000*/ 	.byte	0x02, 0x09, 0x00, 0x00, 0x02, 0x02, 0x01, 0x00, 0x02, 0x05, 0x05, 0x00, 0x03, 0x07, 0x01, 0x01
        /*0010*/ 	.byte	0x02, 0x03, 0x00, 0x00, 0x02, 0x06, 0x01, 0x00, 0x04, 0x0b, 0x08, 0x00, 0x09, 0x00, 0x00, 0x00
        /*0020*/ 	.byte	0x00, 0x00, 0x00, 0x00


//--------------------- .nv.info._Z14hello_from_gpuv --------------------------
	.section	.nv.info._Z14hello_from_gpuv,"",@"SHT_CUDA_INFO"
	.sectionflags	@""
	.align	4


	//----- nvinfo : EIATTR_CUDA_API_VERSION
	.align		4
        /*0000*/ 	.byte	0x04, 0x37
        /*0002*/ 	.short	(.L_8 - .L_7)
.L_7:
        /*0004*/ 	.word	0x00000082


	//----- nvinfo : EIATTR_SPARSE_MMA_MASK
	.align		4
.L_8:
        /*0008*/ 	.byte	0x03, 0x50
        /*000a*/ 	.short	0x0000


	//----- nvinfo : EIATTR_MAXREG_COUNT
	.align		4
        /*000c*/ 	.byte	0x03, 0x1b
        /*000e*/ 	.short	0x00ff


	//----- nvinfo : EIATTR_EXTERNS
	.align		4
        /*0010*/ 	.byte	0x04, 0x0f
        /*0012*/ 	.short	(.L_10 - .L_9)


	//   ....[0]....
	.align		4
.L_9:
        /*0014*/ 	.word	index@(vprintf)


	//----- nvinfo : EIATTR_MERCURY_ISA_VERSION
	.align		4
.L_10:
        /*0018*/ 	.byte	0x03, 0x5f
        /*001a*/ 	.short	0x0101


	//----- nvinfo : EIATTR_VRC_CTA_INIT_COUNT
	.align		4
        /*001c*/ 	.byte	0x02, 0x4a
	.zero		1
	.zero		1


	//----- nvinfo : EIATTR_SYSCALL_OFFSETS
	.align		4
        /*0020*/ 	.byte	0x04, 0x46
        /*0022*/ 	.short	(.L_12 - .L_11)


	//   ....[0]....
.L_11:
        /*0024*/ 	.word	0x00000110


	//----- nvinfo : EIATTR_EXIT_INSTR_OFFSETS
	.align		4
.L_12:
        /*0028*/ 	.byte	0x04, 0x1c
        /*002a*/ 	.short	(.L_14 - .L_13)


	//   ....[0]....
.L_13:
        /*002c*/ 	.word	0x00000120


	//----- nvinfo : EIATTR_SW_WAR
	.align		4
.L_14:
        /*0030*/ 	.byte	0x04, 0x36
        /*0032*/ 	.short	(.L_16 - .L_15)
.L_15:
        /*0034*/ 	.word	0x00000008
.L_16:


//--------------------- .nv.callgraph             --------------------------
	.section	.nv.callgraph,"",@"SHT_CUDA_CALLGRAPH"
	.align	4
	.sectionentsize	8
	.align		4
        /*0000*/ 	.word	0x00000000
	.align		4
        /*0004*/ 	.word	0xffffffff
	.align		4
        /*0008*/ 	.word	index@(_Z14hello_from_gpuv)
	.align		4
        /*000c*/ 	.word	index@(vprintf)
	.align		4
        /*0010*/ 	.word	0x00000000
	.align		4
        /*0014*/ 	.word	0xfffffffe
	.align		4
        /*0018*/ 	.word	0x00000000
	.align		4
        /*001c*/ 	.word	0xfffffffd
	.align		4
        /*0020*/ 	.word	0x00000000
	.align		4
        /*0024*/ 	.word	0xfffffffc


//--------------------- .nv.constant4             --------------------------
	.section	.nv.constant4,"a",@progbits
	.align	8
	.align		8
.nv.constant4:
        /*0000*/ 	.dword	vprintf
	.align		8
        /*0008*/ 	.dword	$str


//--------------------- .text._Z14hello_from_gpuv --------------------------
	.section	.text._Z14hello_from_gpuv,"ax",@progbits
	.align	128
        .global         _Z14hello_from_gpuv
        .type           _Z14hello_from_gpuv,@function
        .size           _Z14hello_from_gpuv,(.L_x_2 - _Z14hello_from_gpuv)
        .other          _Z14hello_from_gpuv,@"STO_CUDA_ENTRY STV_DEFAULT"
_Z14hello_from_gpuv:
.text._Z14hello_from_gpuv:
[----:B------:R-:W0:Y:S01]  /*0000*/  LDC R1, c[0x0][0x37c] ;  /* 0x0000df00ff017b82 */ /* 0x000e220000000800 */
[----:B------:R-:W1:Y:S01]  /*0010*/  S2R R8, SR_CTAID.X ;  /* 0x0000000000087919 */ /* 0x000e620000002500 */
[----:B0-----:R-:W-:Y:S01]  /*0020*/  VIADD R1, R1, 0xfffffff0 ;  /* 0xfffffff001017836 */ /* 0x001fe20000000000 */
[----:B------:R-:W-:Y:S01]  /*0030*/  MOV R0, 0x0 ;  /* 0x0000000000007802 */ /* 0x000fe20000000f00 */
[----:B------:R-:W0:Y:S01]  /*0040*/  LDCU UR4, c[0x0][0x2f8] ;  /* 0x00005f00ff0477ac */ /* 0x000e220008000800 */
[----:B------:R-:W1:Y:S03]  /*0050*/  S2R R9, SR_TID.X ;  /* 0x0000000000097919 */ /* 0x000e660000002100 */
[----:B------:R2:W3:Y:S01]  /*0060*/  LDC.64 R2, c[0x4][R0] ;  /* 0x0100000000027b82 */ /* 0x0004e20000000a00 */
[----:B------:R-:W4:Y:S01]  /*0070*/  LDCU.64 UR6, c[0x4][0x8] ;  /* 0x01000100ff0677ac */ /* 0x000f220008000a00 */
[----:B------:R-:W1:Y:S01]  /*0080*/  S2R R10, SR_TID.Y ;  /* 0x00000000000a7919 */ /* 0x000e620000002200 */
[----:B------:R-:W5:Y:S01]  /*0090*/  LDCU UR5, c[0x0][0x2fc] ;  /* 0x00005f80ff0577ac */ /* 0x000f620008000800 */
[----:B------:R-:W1:Y:S01]  /*00a0*/  S2R R11, SR_TID.Z ;  /* 0x00000000000b7919 */ /* 0x000e620000002300 */
[----:B0-----:R-:W-:Y:S01]  /*00b0*/  IADD3 R6, P0, PT, R1, UR4, RZ ;  /* 0x0000000401067c10 */ /* 0x001fe2000ff1e0ff */
[----:B----4-:R-:W-:Y:S01]  /*00c0*/  IMAD.U32 R4, RZ, RZ, UR6 ;  /* 0x00000006ff047e24 */ /* 0x010fe2000f8e00ff */
[----:B------:R-:W-:-:S03]  /*00d0*/  MOV R5, UR7 ;  /* 0x0000000700057c02 */ /* 0x000fc60008000f00 */
[----:B-----5:R-:W-:Y:S01]  /*00e0*/  IMAD.X R7, RZ, RZ, UR5, P0 ;  /* 0x00000005ff077e24 */ /* 0x020fe200080e06ff */
[----:B-1----:R2:W-:Y:S07]  /*00f0*/  STL.128 [R1], R8 ;  /* 0x0000000801007387 */ /* 0x0025ee0000100c00 */
[----:B------:R-:W-:-:S07]  /*0100*/  LEPC R20, `(.L_x_0) ;  /* 0x000000001014794e */ /* 0x000fce0000000000 */
[----:B--23--:R-:W-:Y:S05]  /*0110*/  CALL.ABS.NOINC R2 ;  /* 0x0000000002007343 */ /* 0x00cfea0003c00000 */
.L_x_0:
[----:B------:R-:W-:Y:S05]  /*0120*/  EXIT ;  /* 0x000000000000794d */ /* 0x000fea0003800000 */
.L_x_1:
[----:B------:R-:W-:-:S00]  /*0130*/  BRA `(.L_x_1) ;  /* 0xfffffffc00fc7947 */ /* 0x000fc0000383ffff */
[----:B------:R-:W-:-:S00]  /*0140*/  NOP ;  /* 0x0000000000007918 */ /* 0x000fc00000000000 */
        /* <DEDUP_REMOVED lines=11> */
.L_x_2:


//--------------------- .nv.global.init           --------------------------
	.section	.nv.global.init,"aw",@progbits
.nv.global.init:
	.type		$str,@object
	.size		$str,(.L_0 - $str)
$str:
        /*0000*/ 	.byte	0x68, 0x65, 0x6c, 0x6c, 0x6f, 0x20, 0x77, 0x6f, 0x72, 0x6c, 0x64, 0x20, 0x66, 0x6f, 0x72, 0x6d
        /*0010*/ 	.byte	0x20, 0x62, 0x6c, 0x6f, 0x63, 0x6b, 0x20, 0x25, 0x64, 0x20, 0x74, 0x68, 0x72, 0x65, 0x61, 0x64
        /*0020*/ 	.byte	0x20, 0x28, 0x25, 0x64, 0x2c, 0x20, 0x25, 0x64, 0x2c, 0x20, 0x25, 0x64, 0x29, 0x0a, 0x00
.L_0:


//--------------------- .nv.shared.reserved.0     --------------------------
	.section	.nv.shared.reserved.0,"aw",@nobits
	.weak		__nv_reservedSMEM_offset_0_alias
	.size		__nv_reservedSMEM_offset_0_alias, 0, 64
	.other		__nv_reservedSMEM_offset_0_alias,@"STO_CUDA_RESERVED_SHARED STV_DEFAULT"
__nv_reservedSMEM_offset_0_alias:
	.zero		0
	.zero		64


//--------------------- .nv.constant0._Z14hello_from_gpuv --------------------------
	.section	.nv.constant0._Z14hello_from_gpuv,"a",@progbits
	.sectionflags	@""
	.align	4
.nv.constant0._Z14hello_from_gpuv:
	.zero		896


//--------------------- SYMBOLS --------------------------

	.type		.nv.reservedSmem.offset0,@object
	.size		.nv.reservedSmem.offset0,0x4
	.type		vprintf,@function
